	.target	sm_100a

	.elftype	@"ET_EXEC"


//--------------------- .note.nv.tkinfo           --------------------------
	.section	.note.nv.tkinfo,"",@"SHT_NOTE"
	.sectionflags	@"SHF_NOTE_NV_TKINFO"
	.tkinfo
        /*0018*/ 	.word	0x00000002
        /*0030*/ 	.string	""
        /*0030*/ 	.string	"ptxas"
        /*0030*/ 	.string	"Cuda compilation tools, release 13.0, V13.0.88"
        /*0030*/ 	.string	"Build cuda_13.0.r13.0/compiler.36424714_0"
        /*0030*/ 	.string	"-arch sm_100a -m 64 "



//--------------------- .note.nv.cuinfo           --------------------------
	.section	.note.nv.cuinfo,"",@"SHT_NOTE"
	.sectionflags	@"SHF_NOTE_NV_CUINFO"
        /*0018*/ 	.short	0x0002
        /*001a*/ 	.short	0x0064
        /*001c*/ 	.short	0x0082
	.zero		2


//--------------------- .nv.info                  --------------------------
	.section	.nv.info,"",@"SHT_CUDA_INFO"
	.align	4


	//----- nvinfo : EIATTR_REGCOUNT
	.align		4
        /*0000*/ 	.byte	0x04, 0x2f
        /*0002*/ 	.short	(.L_20 - .L_19)
	.align		4
.L_19:
        /*0004*/ 	.word	index@(_ZN17fastertransformer18dequantized_kernelEP6float4PK5char4iPKf)
        /*0008*/ 	.word	0x00000014


	//----- nvinfo : EIATTR_FRAME_SIZE
	.align		4
.L_20:
        /*000c*/ 	.byte	0x04, 0x11
        /*000e*/ 	.short	(.L_22 - .L_21)
	.align		4
.L_21:
        /*0010*/ 	.word	index@(_ZN17fastertransformer18dequantized_kernelEP6float4PK5char4iPKf)
        /*0014*/ 	.word	0x00000000


	//----- nvinfo : EIATTR_REGCOUNT
	.align		4
.L_22:
        /*0018*/ 	.byte	0x04, 0x2f
        /*001a*/ 	.short	(.L_24 - .L_23)
	.align		4
.L_23:
        /*001c*/ 	.word	index@(_ZN17fastertransformer18dequantized_kernelEPNS_5half4EPK5char4iPKf)
        /*0020*/ 	.word	0x00000014


	//----- nvinfo : EIATTR_FRAME_SIZE
	.align		4
.L_24:
        /*0024*/ 	.byte	0x04, 0x11
        /*0026*/ 	.short	(.L_26 - .L_25)
	.align		4
.L_25:
        /*0028*/ 	.word	index@(_ZN17fastertransformer18dequantized_kernelEPNS_5half4EPK5char4iPKf)
        /*002c*/ 	.word	0x00000000


	//----- nvinfo : EIATTR_REGCOUNT
	.align		4
.L_26:
        /*0030*/ 	.byte	0x04, 0x2f
        /*0032*/ 	.short	(.L_28 - .L_27)
	.align		4
.L_27:
        /*0034*/ 	.word	index@(_ZN17fastertransformer24dequantized_kernel_INT32EP6float4PK4int4iPKfS6_)
        /*0038*/ 	.word	0x00000013


	//----- nvinfo : EIATTR_FRAME_SIZE
	.align		4
.L_28:
        /*003c*/ 	.byte	0x04, 0x11
        /*003e*/ 	.short	(.L_30 - .L_29)
	.align		4
.L_29:
        /*0040*/ 	.word	index@(_ZN17fastertransformer24dequantized_kernel_INT32EP6float4PK4int4iPKfS6_)
        /*0044*/ 	.word	0x00000000


	//----- nvinfo : EIATTR_REGCOUNT
	.align		4
.L_30:
        /*0048*/ 	.byte	0x04, 0x2f
        /*004a*/ 	.short	(.L_32 - .L_31)
	.align		4
.L_31:
        /*004c*/ 	.word	index@(_ZN17fastertransformer24dequantized_kernel_INT32EPNS_5half4EPK4int4iPKfS6_)
        /*0050*/ 	.word	0x00000016


	//----- nvinfo : EIATTR_FRAME_SIZE
	.align		4
.L_32:
        /*0054*/ 	.byte	0x04, 0x11
        /*0056*/ 	.short	(.L_34 - .L_33)
	.align		4
.L_33:
        /*0058*/ 	.word	index@(_ZN17fastertransformer24dequantized_kernel_INT32EPNS_5half4EPK4int4iPKfS6_)
        /*005c*/ 	.word	0x00000000


	//----- nvinfo : EIATTR_MIN_STACK_SIZE
	.align		4
.L_34:
        /*0060*/ 	.byte	0x04, 0x12
        /*0062*/ 	.short	(.L_36 - .L_35)
	.align		4
.L_35:
        /*0064*/ 	.word	index@(_ZN17fastertransformer24dequantized_kernel_INT32EPNS_5half4EPK4int4iPKfS6_)
        /*0068*/ 	.word	0x00000000


	//----- nvinfo : EIATTR_MIN_STACK_SIZE
	.align		4
.L_36:
        /*006c*/ 	.byte	0x04, 0x12
        /*006e*/ 	.short	(.L_38 - .L_37)
	.align		4
.L_37:
        /*0070*/ 	.word	index@(_ZN17fastertransformer24dequantized_kernel_INT32EP6float4PK4int4iPKfS6_)
        /*0074*/ 	.word	0x00000000


	//----- nvinfo : EIATTR_MIN_STACK_SIZE
	.align		4
.L_38:
        /*0078*/ 	.byte	0x04, 0x12
        /*007a*/ 	.short	(.L_40 - .L_39)
	.align		4
.L_39:
        /*007c*/ 	.word	index@(_ZN17fastertransformer18dequantized_kernelEPNS_5half4EPK5char4iPKf)
        /*0080*/ 	.word	0x00000000


	//----- nvinfo : EIATTR_MIN_STACK_SIZE
	.align		4
.L_40:
        /*0084*/ 	.byte	0x04, 0x12
        /*0086*/ 	.short	(.L_42 - .L_41)
	.align		4
.L_41:
        /*0088*/ 	.word	index@(_ZN17fastertransformer18dequantized_kernelEP6float4PK5char4iPKf)
        /*008c*/ 	.word	0x00000000
.L_42:


//--------------------- .nv.compat                --------------------------
	.section	.nv.compat,"",@"SHT_CUDA_COMPAT_INFO"
	.align	4
        /*0000*/ 	.byte	0x02, 0x09, 0x01, 0x00, 0x02, 0x02, 0x01, 0x00, 0x02, 0x05, 0x05, 0x00, 0x03, 0x07, 0x01, 0x01
        /*0010*/ 	.byte	0x02, 0x03, 0x00, 0x00, 0x02, 0x06, 0x01, 0x00, 0x04, 0x0b, 0x08, 0x00, 0x09, 0x00, 0x00, 0x00
        /*0020*/ 	.byte	0x00, 0x00, 0x00, 0x00


//--------------------- .nv.info._ZN17fastertransformer24dequantized_kernel_INT32EPNS_5half4EPK4int4iPKfS6_ --------------------------
	.section	.nv.info._ZN17fastertransformer24dequantized_kernel_INT32EPNS_5half4EPK4int4iPKfS6_,"",@"SHT_CUDA_INFO"
	.sectionflags	@""
	.align	4


	//----- nvinfo : EIATTR_CUDA_API_VERSION
	.align		4
        /*0000*/ 	.byte	0x04, 0x37
        /*0002*/ 	.short	(.L_44 - .L_43)
.L_43:
        /*0004*/ 	.word	0x00000082


	//----- nvinfo : EIATTR_KPARAM_INFO
	.align		4
.L_44:
        /*0008*/ 	.byte	0x04, 0x17
        /*000a*/ 	.short	(.L_46 - .L_45)
.L_45:
        /*000c*/ 	.word	0x00000000
        /*0010*/ 	.short	0x0004
        /*0012*/ 	.short	0x0020
        /*0014*/ 	.byte	0x00, 0xf5, 0x21, 0x00


	//----- nvinfo : EIATTR_KPARAM_INFO
	.align		4
.L_46:
        /*0018*/ 	.byte	0x04, 0x17
        /*001a*/ 	.short	(.L_48 - .L_47)
.L_47:
        /*001c*/ 	.word	0x00000000
        /*0020*/ 	.short	0x0003
        /*0022*/ 	.short	0x0018
        /*0024*/ 	.byte	0x00, 0xf5, 0x21, 0x00


	//----- nvinfo : EIATTR_KPARAM_INFO
	.align		4
.L_48:
        /*0028*/ 	.byte	0x04, 0x17
        /*002a*/ 	.short	(.L_50 - .L_49)
.L_49:
        /*002c*/ 	.word	0x00000000
        /*0030*/ 	.short	0x0002
        /*0032*/ 	.short	0x0010
        /*0034*/ 	.byte	0x00, 0xf0, 0x11, 0x00


	//----- nvinfo : EIATTR_KPARAM_INFO
	.align		4
.L_50:
        /*0038*/ 	.byte	0x04, 0x17
        /*003a*/ 	.short	(.L_52 - .L_51)
.L_51:
        /*003c*/ 	.word	0x00000000
        /*0040*/ 	.short	0x0001
        /*0042*/ 	.short	0x0008
        /*0044*/ 	.byte	0x00, 0xf5, 0x21, 0x00


	//----- nvinfo : EIATTR_KPARAM_INFO
	.align		4
.L_52:
        /*0048*/ 	.byte	0x04, 0x17
        /*004a*/ 	.short	(.L_54 - .L_53)
.L_53:
        /*004c*/ 	.word	0x00000000
        /*0050*/ 	.short	0x0000
        /*0052*/ 	.short	0x0000
        /*0054*/ 	.byte	0x00, 0xf5, 0x21, 0x00


	//----- nvinfo : EIATTR_SPARSE_MMA_MASK
	.align		4
.L_54:
        /*0058*/ 	.byte	0x03, 0x50
        /*005a*/ 	.short	0x0000


	//----- nvinfo : EIATTR_MAXREG_COUNT
	.align		4
        /*005c*/ 	.byte	0x03, 0x1b
        /*005e*/ 	.short	0x00ff


	//----- nvinfo : EIATTR_MERCURY_ISA_VERSION
	.align		4
        /*0060*/ 	.byte	0x03, 0x5f
        /*0062*/ 	.short	0x0101


	//----- nvinfo : EIATTR_VRC_CTA_INIT_COUNT
	.align		4
        /*0064*/ 	.byte	0x02, 0x4a
	.zero		1
	.zero		1


	//----- nvinfo : EIATTR_EXIT_INSTR_OFFSETS
	.align		4
        /*0068*/ 	.byte	0x04, 0x1c
        /*006a*/ 	.short	(.L_56 - .L_55)


	//   ....[0]....
.L_55:
        /*006c*/ 	.word	0x00000070


	//   ....[1]....
        /*0070*/ 	.word	0x00000210


	//----- nvinfo : EIATTR_CBANK_PARAM_SIZE
	.align		4
.L_56:
        /*0074*/ 	.byte	0x03, 0x19
        /*0076*/ 	.short	0x0028


	//----- nvinfo : EIATTR_PARAM_CBANK
	.align		4
        /*0078*/ 	.byte	0x04, 0x0a
        /*007a*/ 	.short	(.L_58 - .L_57)
	.align		4
.L_57:
        /*007c*/ 	.word	index@(.nv.constant0._ZN17fastertransformer24dequantized_kernel_INT32EPNS_5half4EPK4int4iPKfS6_)
        /*0080*/ 	.short	0x0380
        /*0082*/ 	.short	0x0028


	//----- nvinfo : EIATTR_SW_WAR
	.align		4
.L_58:
        /*0084*/ 	.byte	0x04, 0x36
        /*0086*/ 	.short	(.L_60 - .L_59)
.L_59:
        /*0088*/ 	.word	0x00000008
.L_60:


//--------------------- .nv.info._ZN17fastertransformer24dequantized_kernel_INT32EP6float4PK4int4iPKfS6_ --------------------------
	.section	.nv.info._ZN17fastertransformer24dequantized_kernel_INT32EP6float4PK4int4iPKfS6_,"",@"SHT_CUDA_INFO"
	.sectionflags	@""
	.align	4


	//----- nvinfo : EIATTR_CUDA_API_VERSION
	.align		4
        /*0000*/ 	.byte	0x04, 0x37
        /*0002*/ 	.short	(.L_62 - .L_61)
.L_61:
        /*0004*/ 	.word	0x00000082


	//----- nvinfo : EIATTR_KPARAM_INFO
	.align		4
.L_62:
        /*0008*/ 	.byte	0x04, 0x17
        /*000a*/ 	.short	(.L_64 - .L_63)
.L_63:
        /*000c*/ 	.word	0x00000000
        /*0010*/ 	.short	0x0004
        /*0012*/ 	.short	0x0020
        /*0014*/ 	.byte	0x00, 0xf5, 0x21, 0x00


	//----- nvinfo : EIATTR_KPARAM_INFO
	.align		4
.L_64:
        /*0018*/ 	.byte	0x04, 0x17
        /*001a*/ 	.short	(.L_66 - .L_65)
.L_65:
        /*001c*/ 	.word	0x00000000
        /*0020*/ 	.short	0x0003
        /*0022*/ 	.short	0x0018
        /*0024*/ 	.byte	0x00, 0xf5, 0x21, 0x00


	//----- nvinfo : EIATTR_KPARAM_INFO
	.align		4
.L_66:
        /*0028*/ 	.byte	0x04, 0x17
        /*002a*/ 	.short	(.L_68 - .L_67)
.L_67:
        /*002c*/ 	.word	0x00000000
        /*0030*/ 	.short	0x0002
        /*0032*/ 	.short	0x0010
        /*0034*/ 	.byte	0x00, 0xf0, 0x11, 0x00


	//----- nvinfo : EIATTR_KPARAM_INFO
	.align		4
.L_68:
        /*0038*/ 	.byte	0x04, 0x17
        /*003a*/ 	.short	(.L_70 - .L_69)
.L_69:
        /*003c*/ 	.word	0x00000000
        /*0040*/ 	.short	0x0001
        /*0042*/ 	.short	0x0008
        /*0044*/ 	.byte	0x00, 0xf5, 0x21, 0x00


	//----- nvinfo : EIATTR_KPARAM_INFO
	.align		4
.L_70:
        /*0048*/ 	.byte	0x04, 0x17
        /*004a*/ 	.short	(.L_72 - .L_71)
.L_71:
        /*004c*/ 	.word	0x00000000
        /*0050*/ 	.short	0x0000
        /*0052*/ 	.short	0x0000
        /*0054*/ 	.byte	0x00, 0xf5, 0x21, 0x00


	//----- nvinfo : EIATTR_SPARSE_MMA_MASK
	.align		4
.L_72:
        /*0058*/ 	.byte	0x03, 0x50
        /*005a*/ 	.short	0x0000


	//----- nvinfo : EIATTR_MAXREG_COUNT
	.align		4
        /*005c*/ 	.byte	0x03, 0x1b
        /*005e*/ 	.short	0x00ff


	//----- nvinfo : EIATTR_MERCURY_ISA_VERSION
	.align		4
        /*0060*/ 	.byte	0x03, 0x5f
        /*0062*/ 	.short	0x0101


	//----- nvinfo : EIATTR_VRC_CTA_INIT_COUNT
	.align		4
        /*0064*/ 	.byte	0x02, 0x4a
	.zero		1
	.zero		1


	//----- nvinfo : EIATTR_EXIT_INSTR_OFFSETS
	.align		4
        /*0068*/ 	.byte	0x04, 0x1c
        /*006a*/ 	.short	(.L_74 - .L_73)


	//   ....[0]....
.L_73:
        /*006c*/ 	.word	0x00000070


	//   ....[1]....
        /*0070*/ 	.word	0x000001e0


	//----- nvinfo : EIATTR_CBANK_PARAM_SIZE
	.align		4
.L_74:
        /*0074*/ 	.byte	0x03, 0x19
        /*0076*/ 	.short	0x0028


	//----- nvinfo : EIATTR_PARAM_CBANK
	.align		4
        /*0078*/ 	.byte	0x04, 0x0a
        /*007a*/ 	.short	(.L_76 - .L_75)
	.align		4
.L_75:
        /*007c*/ 	.word	index@(.nv.constant0._ZN17fastertransformer24dequantized_kernel_INT32EP6float4PK4int4iPKfS6_)
        /*0080*/ 	.short	0x0380
        /*0082*/ 	.short	0x0028


	//----- nvinfo : EIATTR_SW_WAR
	.align		4
.L_76:
        /*0084*/ 	.byte	0x04, 0x36
        /*0086*/ 	.short	(.L_78 - .L_77)
.L_77:
        /*0088*/ 	.word	0x00000008
.L_78:


//--------------------- .nv.info._ZN17fastertransformer18dequantized_kernelEPNS_5half4EPK5char4iPKf --------------------------
	.section	.nv.info._ZN17fastertransformer18dequantized_kernelEPNS_5half4EPK5char4iPKf,"",@"SHT_CUDA_INFO"
	.sectionflags	@""
	.align	4


	//----- nvinfo : EIATTR_CUDA_API_VERSION
	.align		4
        /*0000*/ 	.byte	0x04, 0x37
        /*0002*/ 	.short	(.L_80 - .L_79)
.L_79:
        /*0004*/ 	.word	0x00000082


	//----- nvinfo : EIATTR_KPARAM_INFO
	.align		4
.L_80:
        /*0008*/ 	.byte	0x04, 0x17
        /*000a*/ 	.short	(.L_82 - .L_81)
.L_81:
        /*000c*/ 	.word	0x00000000
        /*0010*/ 	.short	0x0003
        /*0012*/ 	.short	0x0018
        /*0014*/ 	.byte	0x00, 0xf5, 0x21, 0x00


	//----- nvinfo : EIATTR_KPARAM_INFO
	.align		4
.L_82:
        /*0018*/ 	.byte	0x04, 0x17
        /*001a*/ 	.short	(.L_84 - .L_83)
.L_83:
        /*001c*/ 	.word	0x00000000
        /*0020*/ 	.short	0x0002
        /*0022*/ 	.short	0x0010
        /*0024*/ 	.byte	0x00, 0xf0, 0x11, 0x00


	//----- nvinfo : EIATTR_KPARAM_INFO
	.align		4
.L_84:
        /*0028*/ 	.byte	0x04, 0x17
        /*002a*/ 	.short	(.L_86 - .L_85)
.L_85:
        /*002c*/ 	.word	0x00000000
        /*0030*/ 	.short	0x0001
        /*0032*/ 	.short	0x0008
        /*0034*/ 	.byte	0x00, 0xf5, 0x21, 0x00


	//----- nvinfo : EIATTR_KPARAM_INFO
	.align		4
.L_86:
        /*0038*/ 	.byte	0x04, 0x17
        /*003a*/ 	.short	(.L_88 - .L_87)
.L_87:
        /*003c*/ 	.word	0x00000000
        /*0040*/ 	.short	0x0000
        /*0042*/ 	.short	0x0000
        /*0044*/ 	.byte	0x00, 0xf5, 0x21, 0x00


	//----- nvinfo : EIATTR_SPARSE_MMA_MASK
	.align		4
.L_88:
        /*0048*/ 	.byte	0x03, 0x50
        /*004a*/ 	.short	0x0000


	//----- nvinfo : EIATTR_MAXREG_COUNT
	.align		4
        /*004c*/ 	.byte	0x03, 0x1b
        /*004e*/ 	.short	0x00ff


	//----- nvinfo : EIATTR_MERCURY_ISA_VERSION
	.align		4
        /*0050*/ 	.byte	0x03, 0x5f
        /*0052*/ 	.short	0x0101


	//----- nvinfo : EIATTR_VRC_CTA_INIT_COUNT
	.align		4
        /*0054*/ 	.byte	0x02, 0x4a
	.zero		1
	.zero		1


	//----- nvinfo : EIATTR_EXIT_INSTR_OFFSETS
	.align		4
        /*0058*/ 	.byte	0x04, 0x1c
        /*005a*/ 	.short	(.L_90 - .L_89)


	//   ....[0]....
.L_89:
        /*005c*/ 	.word	0x00000070


	//   ....[1]....
        /*0060*/ 	.word	0x000001c0


	//----- nvinfo : EIATTR_CBANK_PARAM_SIZE
	.align		4
.L_90:
        /*0064*/ 	.byte	0x03, 0x19
        /*0066*/ 	.short	0x0020


	//----- nvinfo : EIATTR_PARAM_CBANK
	.align		4
        /*0068*/ 	.byte	0x04, 0x0a
        /*006a*/ 	.short	(.L_92 - .L_91)
	.align		4
.L_91:
        /*006c*/ 	.word	index@(.nv.constant0._ZN17fastertransformer18dequantized_kernelEPNS_5half4EPK5char4iPKf)
        /*0070*/ 	.short	0x0380
        /*0072*/ 	.short	0x0020


	//----- nvinfo : EIATTR_SW_WAR
	.align		4
.L_92:
        /*0074*/ 	.byte	0x04, 0x36
        /*0076*/ 	.short	(.L_94 - .L_93)
.L_93:
        /*0078*/ 	.word	0x00000008
.L_94:


//--------------------- .nv.info._ZN17fastertransformer18dequantized_kernelEP6float4PK5char4iPKf --------------------------
	.section	.nv.info._ZN17fastertransformer18dequantized_kernelEP6float4PK5char4iPKf,"",@"SHT_CUDA_INFO"
	.sectionflags	@""
	.align	4


	//----- nvinfo : EIATTR_CUDA_API_VERSION
	.align		4
        /*0000*/ 	.byte	0x04, 0x37
        /*0002*/ 	.short	(.L_96 - .L_95)
.L_95:
        /*0004*/ 	.word	0x00000082


	//----- nvinfo : EIATTR_KPARAM_INFO
	.align		4
.L_96:
        /*0008*/ 	.byte	0x04, 0x17
        /*000a*/ 	.short	(.L_98 - .L_97)
.L_97:
        /*000c*/ 	.word	0x00000000
        /*0010*/ 	.short	0x0003
        /*0012*/ 	.short	0x0018
        /*0014*/ 	.byte	0x00, 0xf5, 0x21, 0x00


	//----- nvinfo : EIATTR_KPARAM_INFO
	.align		4
.L_98:
        /*0018*/ 	.byte	0x04, 0x17
        /*001a*/ 	.short	(.L_100 - .L_99)
.L_99:
        /*001c*/ 	.word	0x00000000
        /*0020*/ 	.short	0x0002
        /*0022*/ 	.short	0x0010
        /*0024*/ 	.byte	0x00, 0xf0, 0x11, 0x00


	//----- nvinfo : EIATTR_KPARAM_INFO
	.align		4
.L_100:
        /*0028*/ 	.byte	0x04, 0x17
        /*002a*/ 	.short	(.L_102 - .L_101)
.L_101:
        /*002c*/ 	.word	0x00000000
        /*0030*/ 	.short	0x0001
        /*0032*/ 	.short	0x0008
        /*0034*/ 	.byte	0x00, 0xf5, 0x21, 0x00


	//----- nvinfo : EIATTR_KPARAM_INFO
	.align		4
.L_102:
        /*0038*/ 	.byte	0x04, 0x17
        /*003a*/ 	.short	(.L_104 - .L_103)
.L_103:
        /*003c*/ 	.word	0x00000000
        /*0040*/ 	.short	0x0000
        /*0042*/ 	.short	0x0000
        /*0044*/ 	.byte	0x00, 0xf5, 0x21, 0x00


	//----- nvinfo : EIATTR_SPARSE_MMA_MASK
	.align		4
.L_104:
        /*0048*/ 	.byte	0x03, 0x50
        /*004a*/ 	.short	0x0000


	//----- nvinfo : EIATTR_MAXREG_COUNT
	.align		4
        /*004c*/ 	.byte	0x03, 0x1b
        /*004e*/ 	.short	0x00ff


	//----- nvinfo : EIATTR_MERCURY_ISA_VERSION
	.align		4
        /*0050*/ 	.byte	0x03, 0x5f
        /*0052*/ 	.short	0x0101


	//----- nvinfo : EIATTR_VRC_CTA_INIT_COUNT
	.align		4
        /*0054*/ 	.byte	0x02, 0x4a
	.zero		1
	.zero		1


	//----- nvinfo : EIATTR_EXIT_INSTR_OFFSETS
	.align		4
        /*0058*/ 	.byte	0x04, 0x1c
        /*005a*/ 	.short	(.L_106 - .L_105)


	//   ....[0]....
.L_105:
        /*005c*/ 	.word	0x00000070


	//   ....[1]....
        /*0060*/ 	.word	0x00000190


	//----- nvinfo : EIATTR_CBANK_PARAM_SIZE
	.align		4
.L_106:
        /*0064*/ 	.byte	0x03, 0x19
        /*0066*/ 	.short	0x0020


	//----- nvinfo : EIATTR_PARAM_CBANK
	.align		4
        /*0068*/ 	.byte	0x04, 0x0a
        /*006a*/ 	.short	(.L_108 - .L_107)
	.align		4
.L_107:
        /*006c*/ 	.word	index@(.nv.constant0._ZN17fastertransformer18dequantized_kernelEP6float4PK5char4iPKf)
        /*0070*/ 	.short	0x0380
        /*0072*/ 	.short	0x0020


	//----- nvinfo : EIATTR_SW_WAR
	.align		4
.L_108:
        /*0074*/ 	.byte	0x04, 0x36
        /*0076*/ 	.short	(.L_110 - .L_109)
.L_109:
        /*0078*/ 	.word	0x00000008
.L_110:


//--------------------- .nv.callgraph             --------------------------
	.section	.nv.callgraph,"",@"SHT_CUDA_CALLGRAPH"
	.align	4
	.sectionentsize	8
	.align		4
        /*0000*/ 	.word	0x00000000
	.align		4
        /*0004*/ 	.word	0xffffffff
	.align		4
        /*0008*/ 	.word	0x00000000
	.align		4
        /*000c*/ 	.word	0xfffffffe
	.align		4
        /*0010*/ 	.word	0x00000000
	.align		4
        /*0014*/ 	.word	0xfffffffd
	.align		4
        /*0018*/ 	.word	0x00000000
	.align		4
        /*001c*/ 	.word	0xfffffffc


//--------------------- .nv.constant4             --------------------------
	.section	.nv.constant4,"a",@progbits
	.align	8
	.align		8
.nv.constant4:
        /*0000*/ 	.dword	precalc_xorwow_matrix
	.align		8
        /*0008*/ 	.dword	precalc_xorwow_offset_matrix
	.align		8
        /*0010*/ 	.dword	mrg32k3aM1
	.align		8
        /*0018*/ 	.dword	mrg32k3aM2
	.align		8
        /*0020*/ 	.dword	mrg32k3aM1SubSeq
	.align		8
        /*0028*/ 	.dword	mrg32k3aM2SubSeq
	.align		8
        /*0030*/ 	.dword	mrg32k3aM1Seq
	.align		8
        /*0038*/ 	.dword	mrg32k3aM2Seq
	.align		8
        /*0040*/ 	.dword	_ZN52_INTERNAL_1d973e08_21_dequantize_kernels_cu_62c590ab4cuda3std3__454_GLOBAL__N__1d973e08_21_dequantize_kernels_cu_62c590ab6ignoreE
	.align		8
        /*0048*/ 	.dword	_ZN52_INTERNAL_1d973e08_21_dequantize_kernels_cu_62c590ab4cuda3std3__45__cpo5beginE
	.align		8
        /*0050*/ 	.dword	_ZN52_INTERNAL_1d973e08_21_dequantize_kernels_cu_62c590ab4cuda3std3__45__cpo3endE
	.align		8
        /*0058*/ 	.dword	_ZN52_INTERNAL_1d973e08_21_dequantize_kernels_cu_62c590ab4cuda3std3__45__cpo6cbeginE
	.align		8
        /*0060*/ 	.dword	_ZN52_INTERNAL_1d973e08_21_dequantize_kernels_cu_62c590ab4cuda3std3__45__cpo4cendE
	.align		8
        /*0068*/ 	.dword	_ZN52_INTERNAL_1d973e08_21_dequantize_kernels_cu_62c590ab4cuda3std3__419piecewise_constructE
	.align		8
        /*0070*/ 	.dword	_ZN52_INTERNAL_1d973e08_21_dequantize_kernels_cu_62c590ab4cuda3std3__48in_placeE
	.align		8
        /*0078*/ 	.dword	_ZN52_INTERNAL_1d973e08_21_dequantize_kernels_cu_62c590ab4cuda3std6ranges3__45__cpo4swapE
	.align		8
        /*0080*/ 	.dword	_ZN52_INTERNAL_1d973e08_21_dequantize_kernels_cu_62c590ab4cuda3std6ranges3__45__cpo9iter_moveE
	.align		8
        /*0088*/ 	.dword	_ZN52_INTERNAL_1d973e08_21_dequantize_kernels_cu_62c590ab4cuda3std6ranges3__45__cpo7advanceE


//--------------------- .nv.constant3             --------------------------
	.section	.nv.constant3,"a",@progbits
	.align	8
.nv.constant3:
	.type		__cr_lgamma_table,@object
	.size		__cr_lgamma_table,(.L_8 - __cr_lgamma_table)
__cr_lgamma_table:
        /*0000*/ 	.byte	0x00, 0x00, 0x00, 0x00, 0x00, 0x00, 0x00, 0x00, 0x00, 0x00, 0x00, 0x00, 0x00, 0x00, 0x00, 0x00
        /*0010*/ 	.byte	0xef, 0x39, 0xfa, 0xfe, 0x42, 0x2e, 0xe6, 0x3f, 0x02, 0x20, 0x2a, 0xfa, 0x0b, 0xab, 0xfc, 0x3f
        /*0020*/ 	.byte	0xf9, 0x2c, 0x92, 0x7c, 0xa7, 0x6c, 0x09, 0x40, 0xc9, 0x79, 0x44, 0x3c, 0x64, 0x26, 0x13, 0x40
        /*0030*/ 	.byte	0xca, 0x01, 0xcf, 0x3a, 0x27, 0x51, 0x1a, 0x40, 0x30, 0xcc, 0x2d, 0xf3, 0xe1, 0x0c, 0x21, 0x40
        /*0040*/ 	.byte	0x0d, 0xb7, 0xfc, 0x82, 0x8e, 0x35, 0x25, 0x40
.L_8:


//--------------------- .text._ZN17fastertransformer24dequantized_kernel_INT32EPNS_5half4EPK4int4iPKfS6_ --------------------------
	.section	.text._ZN17fastertransformer24dequantized_kernel_INT32EPNS_5half4EPK4int4iPKfS6_,"ax",@progbits
	.align	128
        .global         _ZN17fastertransformer24dequantized_kernel_INT32EPNS_5half4EPK4int4iPKfS6_
        .type           _ZN17fastertransformer24dequantized_kernel_INT32EPNS_5half4EPK4int4iPKfS6_,@function
        .size           _ZN17fastertransformer24dequantized_kernel_INT32EPNS_5half4EPK4int4iPKfS6_,(.L_x_4 - _ZN17fastertransformer24dequantized_kernel_INT32EPNS_5half4EPK4int4iPKfS6_)
        .other          _ZN17fastertransformer24dequantized_kernel_INT32EPNS_5half4EPK4int4iPKfS6_,@"STO_CUDA_ENTRY STV_DEFAULT"
_ZN17fastertransformer24dequantized_kernel_INT32EPNS_5half4EPK4int4iPKfS6_:
.text._ZN17fastertransformer24dequantized_kernel_INT32EPNS_5half4EPK4int4iPKfS6_:
[----:B------:R-:W-:Y:S01]  /*0000*/  LDC R1, c[0x0][0x37c] ;  /* 0x0000df00ff017b82 */ /* 0x000fe20000000800 */
[----:B------:R-:W0:Y:S07]  /*0010*/  S2R R0, SR_TID.X ;  /* 0x0000000000007919 */ /* 0x000e2e0000002100 */
[----:B------:R-:W0:Y:S01]  /*0020*/  S2UR UR4, SR_CTAID.X ;  /* 0x00000000000479c3 */ /* 0x000e220000002500 */
[----:B------:R-:W1:Y:S07]  /*0030*/  LDCU UR5, c[0x0][0x390] ;  /* 0x00007200ff0577ac */ /* 0x000e6e0008000800 */
[----:B------:R-:W0:Y:S02]  /*0040*/  LDC R13, c[0x0][0x360] ;  /* 0x0000d800ff0d7b82 */ /* 0x000e240000000800 */
[----:B0-----:R-:W-:-:S05]  /*0050*/  IMAD R13, R13, UR4, R0 ;  /* 0x000000040d0d7c24 */ /* 0x001fca000f8e0200 */
[----:B-1----:R-:W-:-:S13]  /*0060*/  ISETP.GE.AND P0, PT, R13, UR5, PT ;  /* 0x000000050d007c0c */ /* 0x002fda000bf06270 */
[----:B------:R-:W-:Y:S05]  /*0070*/  @P0 EXIT ;  /* 0x000000000000094d */ /* 0x000fea0003800000 */
[----:B------:R-:W0:Y:S01]  /*0080*/  LDC.64 R8, c[0x0][0x398] ;  /* 0x0000e600ff087b82 */ /* 0x000e220000000a00 */
[----:B------:R-:W0:Y:S07]  /*0090*/  LDCU.64 UR4, c[0x0][0x358] ;  /* 0x00006b00ff0477ac */ /* 0x000e2e0008000a00 */
[----:B------:R-:W1:Y:S08]  /*00a0*/  LDC.64 R4, c[0x0][0x388] ;  /* 0x0000e200ff047b82 */ /* 0x000e700000000a00 */
[----:B------:R-:W2:Y:S01]  /*00b0*/  LDC.64 R10, c[0x0][0x3a0] ;  /* 0x0000e800ff0a7b82 */ /* 0x000ea20000000a00 */
[----:B0-----:R-:W3:Y:S07]  /*00c0*/  LDG.E.CONSTANT R8, desc[UR4][R8.64] ;  /* 0x0000000408087981 */ /* 0x001eee000c1e9900 */
[----:B------:R-:W0:Y:S01]  /*00d0*/  LDC.64 R2, c[0x0][0x380] ;  /* 0x0000e000ff027b82 */ /* 0x000e220000000a00 */
[----:B-1----:R-:W-:-:S06]  /*00e0*/  IMAD.WIDE R4, R13, 0x10, R4 ;  /* 0x000000100d047825 */ /* 0x002fcc00078e0204 */
[----:B------:R-:W4:Y:S04]  /*00f0*/  LDG.E.128 R4, desc[UR4][R4.64] ;  /* 0x0000000404047981 */ /* 0x000f28000c1e1d00 */
[----:B--2---:R-:W2:Y:S01]  /*0100*/  LDG.E.CONSTANT R10, desc[UR4][R10.64] ;  /* 0x000000040a0a7981 */ /* 0x004ea2000c1e9900 */
[----:B0-----:R-:W-:Y:S01]  /*0110*/  IMAD.WIDE R2, R13, 0x8, R2 ;  /* 0x000000080d027825 */ /* 0x001fe200078e0202 */
[----:B---3--:R-:W0:Y:S03]  /*0120*/  MUFU.RCP R0, R8 ;  /* 0x0000000800007308 */ /* 0x008e260000001000 */
[----:B--2---:R-:W-:Y:S01]  /*0130*/  FMUL.FTZ R15, R10, 0.0078740157186985015869 ;  /* 0x3c0102040a0f7820 */ /* 0x004fe20000410000 */
[----:B----4-:R-:W-:-:S02]  /*0140*/  I2FP.F32.S32 R17, R5 ;  /* 0x0000000500117245 */ /* 0x010fc40000201400 */
[----:B------:R-:W-:Y:S01]  /*0150*/  I2FP.F32.S32 R19, R6 ;  /* 0x0000000600137245 */ /* 0x000fe20000201400 */
[----:B0-----:R-:W-:Y:S01]  /*0160*/  FMUL.FTZ R0, R0, R15 ;  /* 0x0000000f00007220 */ /* 0x001fe20000410000 */
[----:B------:R-:W-:Y:S02]  /*0170*/  I2FP.F32.S32 R15, R4 ;  /* 0x00000004000f7245 */ /* 0x000fe40000201400 */
[----:B------:R-:W-:Y:S01]  /*0180*/  I2FP.F32.S32 R7, R7 ;  /* 0x0000000700077245 */ /* 0x000fe20000201400 */
[C---:B------:R-:W-:Y:S01]  /*0190*/  FMUL.FTZ R6, R0.reuse, R17 ;  /* 0x0000001100067220 */ /* 0x040fe20000410000 */
[C---:B------:R-:W-:Y:S01]  /*01a0*/  FMUL.FTZ R19, R0.reuse, R19 ;  /* 0x0000001300137220 */ /* 0x040fe20000410000 */
[C---:B------:R-:W-:Y:S02]  /*01b0*/  FMUL.FTZ R15, R0.reuse, R15 ;  /* 0x0000000f000f7220 */ /* 0x040fe40000410000 */
[----:B------:R-:W-:-:S03]  /*01c0*/  FMUL.FTZ R0, R0, R7 ;  /* 0x0000000700007220 */ /* 0x000fc60000410000 */
[----:B------:R-:W-:Y:S02]  /*01d0*/  F2FP.F16.F32.PACK_AB R15, R6, R15 ;  /* 0x0000000f060f723e */ /* 0x000fe400000000ff */
[----:B------:R-:W-:-:S03]  /*01e0*/  F2FP.F16.F32.PACK_AB R19, R0, R19 ;  /* 0x000000130013723e */ /* 0x000fc600000000ff */
[----:B------:R-:W-:Y:S04]  /*01f0*/  STG.E desc[UR4][R2.64], R15 ;  /* 0x0000000f02007986 */ /* 0x000fe8000c101904 */
[----:B------:R-:W-:Y:S01]  /*0200*/  STG.E desc[UR4][R2.64+0x4], R19 ;  /* 0x0000041302007986 */ /* 0x000fe2000c101904 */
[----:B------:R-:W-:Y:S05]  /*0210*/  EXIT ;  /* 0x000000000000794d */ /* 0x000fea0003800000 */
.L_x_0:
[----:B------:R-:W-:-:S00]  /*0220*/  BRA `(.L_x_0) ;  /* 0xfffffffc00fc7947 */ /* 0x000fc0000383ffff */
[----:B------:R-:W-:-:S00]  /*0230*/  NOP ;  /* 0x0000000000007918 */ /* 0x000fc00000000000 */
        /* <DEDUP_REMOVED lines=12> */
.L_x_4:


//--------------------- .text._ZN17fastertransformer24dequantized_kernel_INT32EP6float4PK4int4iPKfS6_ --------------------------
	.section	.text._ZN17fastertransformer24dequantized_kernel_INT32EP6float4PK4int4iPKfS6_,"ax",@progbits
	.align	128
        .global         _ZN17fastertransformer24dequantized_kernel_INT32EP6float4PK4int4iPKfS6_
        .type           _ZN17fastertransformer24dequantized_kernel_INT32EP6float4PK4int4iPKfS6_,@function
        .size           _ZN17fastertransformer24dequantized_kernel_INT32EP6float4PK4int4iPKfS6_,(.L_x_5 - _ZN17fastertransformer24dequantized_kernel_INT32EP6float4PK4int4iPKfS6_)
        .other          _ZN17fastertransformer24dequantized_kernel_INT32EP6float4PK4int4iPKfS6_,@"STO_CUDA_ENTRY STV_DEFAULT"
_ZN17fastertransformer24dequantized_kernel_INT32EP6float4PK4int4iPKfS6_:
.text._ZN17fastertransformer24dequantized_kernel_INT32EP6float4PK4int4iPKfS6_:
        /* <DEDUP_REMOVED lines=12> */
[----:B0-----:R0:W3:Y:S07]  /*00c0*/  LDG.E.CONSTANT R0, desc[UR4][R2.64] ;  /* 0x0000000402007981 */ /* 0x0010ee000c1e9900 */
[----:B------:R-:W0:Y:S01]  /*00d0*/  LDC.64 R10, c[0x0][0x380] ;  /* 0x0000e000ff0a7b82 */ /* 0x000e220000000a00 */
[----:B-1----:R-:W-:-:S06]  /*00e0*/  IMAD.WIDE R4, R13, 0x10, R4 ;  /* 0x000000100d047825 */ /* 0x002fcc00078e0204 */
[----:B------:R-:W4:Y:S04]  /*00f0*/  LDG.E.128 R4, desc[UR4][R4.64] ;  /* 0x0000000404047981 */ /* 0x000f28000c1e1d00 */
[----:B--2---:R-:W2:Y:S01]  /*0100*/  LDG.E.CONSTANT R8, desc[UR4][R8.64] ;  /* 0x0000000408087981 */ /* 0x004ea2000c1e9900 */
[----:B0-----:R-:W-:Y:S01]  /*0110*/  IMAD.WIDE R2, R13, 0x10, R10 ;  /* 0x000000100d027825 */ /* 0x001fe200078e020a */
[----:B---3--:R-:W0:Y:S01]  /*0120*/  MUFU.RCP R0, R0 ;  /* 0x0000000000007308 */ /* 0x008e220000001000 */
[----:B----4-:R-:W-:Y:S02]  /*0130*/  I2FP.F32.S32 R14, R5 ;  /* 0x00000005000e7245 */ /* 0x010fe40000201400 */
[----:B--2---:R-:W-:Y:S01]  /*0140*/  FMUL.FTZ R15, R8, 0.0078740157186985015869 ;  /* 0x3c010204080f7820 */ /* 0x004fe20000410000 */
[----:B------:R-:W-:-:S02]  /*0150*/  I2FP.F32.S32 R12, R4 ;  /* 0x00000004000c7245 */ /* 0x000fc40000201400 */
[----:B------:R-:W-:Y:S01]  /*0160*/  I2FP.F32.S32 R6, R6 ;  /* 0x0000000600067245 */ /* 0x000fe20000201400 */
[----:B0-----:R-:W-:Y:S01]  /*0170*/  FMUL.FTZ R15, R0, R15 ;  /* 0x0000000f000f7220 */ /* 0x001fe20000410000 */
[----:B------:R-:W-:-:S03]  /*0180*/  I2FP.F32.S32 R16, R7 ;  /* 0x0000000700107245 */ /* 0x000fc60000201400 */
[C---:B------:R-:W-:Y:S01]  /*0190*/  FMUL.FTZ R13, R15.reuse, R14 ;  /* 0x0000000e0f0d7220 */ /* 0x040fe20000410000 */
[C---:B------:R-:W-:Y:S01]  /*01a0*/  FMUL.FTZ R12, R15.reuse, R12 ;  /* 0x0000000c0f0c7220 */ /* 0x040fe20000410000 */
[C---:B------:R-:W-:Y:S01]  /*01b0*/  FMUL.FTZ R14, R15.reuse, R6 ;  /* 0x000000060f0e7220 */ /* 0x040fe20000410000 */
[----:B------:R-:W-:-:S05]  /*01c0*/  FMUL.FTZ R15, R15, R16 ;  /* 0x000000100f0f7220 */ /* 0x000fca0000410000 */
[----:B------:R-:W-:Y:S01]  /*01d0*/  STG.E.128 desc[UR4][R2.64], R12 ;  /* 0x0000000c02007986 */ /* 0x000fe2000c101d04 */
[----:B------:R-:W-:Y:S05]  /*01e0*/  EXIT ;  /* 0x000000000000794d */ /* 0x000fea0003800000 */
.L_x_1:
        /* <DEDUP_REMOVED lines=9> */
.L_x_5:


//--------------------- .text._ZN17fastertransformer18dequantized_kernelEPNS_5half4EPK5char4iPKf --------------------------
	.section	.text._ZN17fastertransformer18dequantized_kernelEPNS_5half4EPK5char4iPKf,"ax",@progbits
	.align	128
        .global         _ZN17fastertransformer18dequantized_kernelEPNS_5half4EPK5char4iPKf
        .type           _ZN17fastertransformer18dequantized_kernelEPNS_5half4EPK5char4iPKf,@function
        .size           _ZN17fastertransformer18dequantized_kernelEPNS_5half4EPK5char4iPKf,(.L_x_6 - _ZN17fastertransformer18dequantized_kernelEPNS_5half4EPK5char4iPKf)
        .other          _ZN17fastertransformer18dequantized_kernelEPNS_5half4EPK5char4iPKf,@"STO_CUDA_ENTRY STV_DEFAULT"
_ZN17fastertransformer18dequantized_kernelEPNS_5half4EPK5char4iPKf:
.text._ZN17fastertransformer18dequantized_kernelEPNS_5half4EPK5char4iPKf:
        /* <DEDUP_REMOVED lines=9> */
[----:B------:R-:W1:Y:S07]  /*0090*/  LDCU.64 UR4, c[0x0][0x358] ;  /* 0x00006b00ff0477ac */ /* 0x000e6e0008000a00 */
[----:B------:R-:W2:Y:S08]  /*00a0*/  LDC.64 R2, c[0x0][0x398] ;  /* 0x0000e600ff027b82 */ /* 0x000eb00000000a00 */
[----:B------:R-:W3:Y:S01]  /*00b0*/  LDC.64 R6, c[0x0][0x380] ;  /* 0x0000e000ff067b82 */ /* 0x000ee20000000a00 */
[----:B0-----:R-:W-:-:S06]  /*00c0*/  IMAD.WIDE R4, R9, 0x4, R4 ;  /* 0x0000000409047825 */ /* 0x001fcc00078e0204 */
[----:B-1----:R-:W4:Y:S04]  /*00d0*/  LDG.E.CONSTANT R4, desc[UR4][R4.64] ;  /* 0x0000000404047981 */ /* 0x002f28000c1e9900 */
[----:B--2---:R-:W2:Y:S01]  /*00e0*/  LDG.E.CONSTANT R2, desc[UR4][R2.64] ;  /* 0x0000000402027981 */ /* 0x004ea2000c1e9900 */
[----:B----4-:R-:W2:Y:S08]  /*00f0*/  I2F.S8 R11, R4 ;  /* 0x00000004000b7306 */ /* 0x010eb00000001400 */
[----:B------:R-:W0:Y:S01]  /*0100*/  I2F.S8 R13, R4.B1 ;  /* 0x10000004000d7306 */ /* 0x000e220000001400 */
[----:B--2---:R-:W-:-:S07]  /*0110*/  FMUL.FTZ R11, R2, R11 ;  /* 0x0000000b020b7220 */ /* 0x004fce0000410000 */
[----:B------:R-:W1:Y:S01]  /*0120*/  I2F.S8 R15, R4.B2 ;  /* 0x20000004000f7306 */ /* 0x000e620000001400 */
[----:B0-----:R-:W-:-:S07]  /*0130*/  FMUL.FTZ R0, R2, R13 ;  /* 0x0000000d02007220 */ /* 0x001fce0000410000 */
[----:B------:R-:W0:Y:S01]  /*0140*/  I2F.S8 R17, R4.B3 ;  /* 0x3000000400117306 */ /* 0x000e220000001400 */
[----:B------:R-:W-:Y:S01]  /*0150*/  F2FP.F16.F32.PACK_AB R11, R0, R11 ;  /* 0x0000000b000b723e */ /* 0x000fe200000000ff */
[C---:B-1----:R-:W-:Y:S01]  /*0160*/  FMUL.FTZ R15, R2.reuse, R15 ;  /* 0x0000000f020f7220 */ /* 0x042fe20000410000 */
[----:B0-----:R-:W-:Y:S01]  /*0170*/  FMUL.FTZ R8, R2, R17 ;  /* 0x0000001102087220 */ /* 0x001fe20000410000 */
[----:B---3--:R-:W-:-:S04]  /*0180*/  IMAD.WIDE R2, R9, 0x8, R6 ;  /* 0x0000000809027825 */ /* 0x008fc800078e0206 */
[----:B------:R-:W-:Y:S01]  /*0190*/  F2FP.F16.F32.PACK_AB R15, R8, R15 ;  /* 0x0000000f080f723e */ /* 0x000fe200000000ff */
[----:B------:R-:W-:Y:S04]  /*01a0*/  STG.E desc[UR4][R2.64], R11 ;  /* 0x0000000b02007986 */ /* 0x000fe8000c101904 */
[----:B------:R-:W-:Y:S01]  /*01b0*/  STG.E desc[UR4][R2.64+0x4], R15 ;  /* 0x0000040f02007986 */ /* 0x000fe2000c101904 */
[----:B------:R-:W-:Y:S05]  /*01c0*/  EXIT ;  /* 0x000000000000794d */ /* 0x000fea0003800000 */
.L_x_2:
        /* <DEDUP_REMOVED lines=11> */
.L_x_6:


//--------------------- .text._ZN17fastertransformer18dequantized_kernelEP6float4PK5char4iPKf --------------------------
	.section	.text._ZN17fastertransformer18dequantized_kernelEP6float4PK5char4iPKf,"ax",@progbits
	.align	128
        .global         _ZN17fastertransformer18dequantized_kernelEP6float4PK5char4iPKf
        .type           _ZN17fastertransformer18dequantized_kernelEP6float4PK5char4iPKf,@function
        .size           _ZN17fastertransformer18dequantized_kernelEP6float4PK5char4iPKf,(.L_x_7 - _ZN17fastertransformer18dequantized_kernelEP6float4PK5char4iPKf)
        .other          _ZN17fastertransformer18dequantized_kernelEP6float4PK5char4iPKf,@"STO_CUDA_ENTRY STV_DEFAULT"
_ZN17fastertransformer18dequantized_kernelEP6float4PK5char4iPKf:
.text._ZN17fastertransformer18dequantized_kernelEP6float4PK5char4iPKf:
        /* <DEDUP_REMOVED lines=15> */
[----:B---3--:R-:W-:Y:S01]  /*00f0*/  IMAD.WIDE R6, R9, 0x10, R6 ;  /* 0x0000001009067825 */ /* 0x008fe200078e0206 */
[----:B----4-:R-:W2:Y:S08]  /*0100*/  I2F.S8 R11, R4 ;  /* 0x00000004000b7306 */ /* 0x010eb00000001400 */
[----:B------:R-:W0:Y:S01]  /*0110*/  I2F.S8 R13, R4.B1 ;  /* 0x10000004000d7306 */ /* 0x000e220000001400 */
[----:B--2---:R-:W-:-:S07]  /*0120*/  FMUL.FTZ R8, R2, R11 ;  /* 0x0000000b02087220 */ /* 0x004fce0000410000 */
[----:B------:R-:W1:Y:S01]  /*0130*/  I2F.S8 R15, R4.B2 ;  /* 0x20000004000f7306 */ /* 0x000e620000001400 */
[----:B0-----:R-:W-:-:S07]  /*0140*/  FMUL.FTZ R9, R2, R13 ;  /* 0x0000000d02097220 */ /* 0x001fce0000410000 */
[----:B------:R-:W0:Y:S01]  /*0150*/  I2F.S8 R17, R4.B3 ;  /* 0x3000000400117306 */ /* 0x000e220000001400 */
[C---:B-1----:R-:W-:Y:S01]  /*0160*/  FMUL.FTZ R10, R2.reuse, R15 ;  /* 0x0000000f020a7220 */ /* 0x042fe20000410000 */
[----:B0-----:R-:W-:-:S05]  /*0170*/  FMUL.FTZ R11, R2, R17 ;  /* 0x00000011020b7220 */ /* 0x001fca0000410000 */
[----:B------:R-:W-:Y:S01]  /*0180*/  STG.E.128 desc[UR4][R6.64], R8 ;  /* 0x0000000806007986 */ /* 0x000fe2000c101d04 */
[----:B------:R-:W-:Y:S05]  /*0190*/  EXIT ;  /* 0x000000000000794d */ /* 0x000fea0003800000 */
.L_x_3:
        /* <DEDUP_REMOVED lines=14> */
.L_x_7:


//--------------------- .nv.global.init           --------------------------
	.section	.nv.global.init,"aw",@progbits
	.align	4
.nv.global.init:
	.type		mrg32k3aM1SubSeq,@object
	.size		mrg32k3aM1SubSeq,(mrg32k3aM2SubSeq - mrg32k3aM1SubSeq)
mrg32k3aM1SubSeq:
        /*0000*/ 	.byte	0x0b, 0xcc, 0xee, 0x04, 0x73, 0x29, 0x8b, 0x6f, 0xf6, 0x53, 0x03, 0xf6, 0x23, 0xf6, 0xea, 0xda
        /* <DEDUP_REMOVED lines=125> */
	.type		mrg32k3aM2SubSeq,@object
	.size		mrg32k3aM2SubSeq,(mrg32k3aM1 - mrg32k3aM2SubSeq)
mrg32k3aM2SubSeq:
        /* <DEDUP_REMOVED lines=126> */
	.type		mrg32k3aM1,@object
	.size		mrg32k3aM1,(mrg32k3aM1Seq - mrg32k3aM1)
mrg32k3aM1:
        /* <DEDUP_REMOVED lines=144> */
	.type		mrg32k3aM1Seq,@object
	.size		mrg32k3aM1Seq,(mrg32k3aM2 - mrg32k3aM1Seq)
mrg32k3aM1Seq:
        /* <DEDUP_REMOVED lines=144> */
	.type		mrg32k3aM2,@object
	.size		mrg32k3aM2,(mrg32k3aM2Seq - mrg32k3aM2)
mrg32k3aM2:
        /* <DEDUP_REMOVED lines=144> */
	.type		mrg32k3aM2Seq,@object
	.size		mrg32k3aM2Seq,(precalc_xorwow_matrix - mrg32k3aM2Seq)
mrg32k3aM2Seq:
        /* <DEDUP_REMOVED lines=144> */
	.type		precalc_xorwow_matrix,@object
	.size		precalc_xorwow_matrix,(precalc_xorwow_offset_matrix - precalc_xorwow_matrix)
precalc_xorwow_matrix:
        /* <DEDUP_REMOVED lines=6400> */
	.type		precalc_xorwow_offset_matrix,@object
	.size		precalc_xorwow_offset_matrix,(.L_1 - precalc_xorwow_offset_matrix)
precalc_xorwow_offset_matrix:
        /* <DEDUP_REMOVED lines=6400> */
.L_1:


//--------------------- .nv.shared.reserved.0     --------------------------
	.section	.nv.shared.reserved.0,"aw",@nobits
	.weak		__nv_reservedSMEM_offset_0_alias
	.size		__nv_reservedSMEM_offset_0_alias, 0, 64
	.other		__nv_reservedSMEM_offset_0_alias,@"STO_CUDA_RESERVED_SHARED STV_DEFAULT"
__nv_reservedSMEM_offset_0_alias:
	.zero		0
	.zero		64


//--------------------- .nv.global                --------------------------
	.section	.nv.global,"aw",@nobits
.nv.global:
	.type		_ZN52_INTERNAL_1d973e08_21_dequantize_kernels_cu_62c590ab4cuda3std6ranges3__45__cpo9iter_moveE,@object
	.size		_ZN52_INTERNAL_1d973e08_21_dequantize_kernels_cu_62c590ab4cuda3std6ranges3__45__cpo9iter_moveE,(_ZN52_INTERNAL_1d973e08_21_dequantize_kernels_cu_62c590ab4cuda3std3__454_GLOBAL__N__1d973e08_21_dequantize_kernels_cu_62c590ab6ignoreE - _ZN52_INTERNAL_1d973e08_21_dequantize_kernels_cu_62c590ab4cuda3std6ranges3__45__cpo9iter_moveE)
_ZN52_INTERNAL_1d973e08_21_dequantize_kernels_cu_62c590ab4cuda3std6ranges3__45__cpo9iter_moveE:
	.zero		1
	.type		_ZN52_INTERNAL_1d973e08_21_dequantize_kernels_cu_62c590ab4cuda3std3__454_GLOBAL__N__1d973e08_21_dequantize_kernels_cu_62c590ab6ignoreE,@object
	.size		_ZN52_INTERNAL_1d973e08_21_dequantize_kernels_cu_62c590ab4cuda3std3__454_GLOBAL__N__1d973e08_21_dequantize_kernels_cu_62c590ab6ignoreE,(_ZN52_INTERNAL_1d973e08_21_dequantize_kernels_cu_62c590ab4cuda3std3__45__cpo4cendE - _ZN52_INTERNAL_1d973e08_21_dequantize_kernels_cu_62c590ab4cuda3std3__454_GLOBAL__N__1d973e08_21_dequantize_kernels_cu_62c590ab6ignoreE)
_ZN52_INTERNAL_1d973e08_21_dequantize_kernels_cu_62c590ab4cuda3std3__454_GLOBAL__N__1d973e08_21_dequantize_kernels_cu_62c590ab6ignoreE:
	.zero		1
	.type		_ZN52_INTERNAL_1d973e08_21_dequantize_kernels_cu_62c590ab4cuda3std3__45__cpo4cendE,@object
	.size		_ZN52_INTERNAL_1d973e08_21_dequantize_kernels_cu_62c590ab4cuda3std3__45__cpo4cendE,(_ZN52_INTERNAL_1d973e08_21_dequantize_kernels_cu_62c590ab4cuda3std3__45__cpo3endE - _ZN52_INTERNAL_1d973e08_21_dequantize_kernels_cu_62c590ab4cuda3std3__45__cpo4cendE)
_ZN52_INTERNAL_1d973e08_21_dequantize_kernels_cu_62c590ab4cuda3std3__45__cpo4cendE:
	.zero		1
	.type		_ZN52_INTERNAL_1d973e08_21_dequantize_kernels_cu_62c590ab4cuda3std3__45__cpo3endE,@object
	.size		_ZN52_INTERNAL_1d973e08_21_dequantize_kernels_cu_62c590ab4cuda3std3__45__cpo3endE,(_ZN52_INTERNAL_1d973e08_21_dequantize_kernels_cu_62c590ab4cuda3std3__48in_placeE - _ZN52_INTERNAL_1d973e08_21_dequantize_kernels_cu_62c590ab4cuda3std3__45__cpo3endE)
_ZN52_INTERNAL_1d973e08_21_dequantize_kernels_cu_62c590ab4cuda3std3__45__cpo3endE:
	.zero		1
	.type		_ZN52_INTERNAL_1d973e08_21_dequantize_kernels_cu_62c590ab4cuda3std3__48in_placeE,@object
	.size		_ZN52_INTERNAL_1d973e08_21_dequantize_kernels_cu_62c590ab4cuda3std3__48in_placeE,(_ZN52_INTERNAL_1d973e08_21_dequantize_kernels_cu_62c590ab4cuda3std6ranges3__45__cpo7advanceE - _ZN52_INTERNAL_1d973e08_21_dequantize_kernels_cu_62c590ab4cuda3std3__48in_placeE)
_ZN52_INTERNAL_1d973e08_21_dequantize_kernels_cu_62c590ab4cuda3std3__48in_placeE:
	.zero		1
	.type		_ZN52_INTERNAL_1d973e08_21_dequantize_kernels_cu_62c590ab4cuda3std6ranges3__45__cpo7advanceE,@object
	.size		_ZN52_INTERNAL_1d973e08_21_dequantize_kernels_cu_62c590ab4cuda3std6ranges3__45__cpo7advanceE,(_ZN52_INTERNAL_1d973e08_21_dequantize_kernels_cu_62c590ab4cuda3std3__45__cpo5beginE - _ZN52_INTERNAL_1d973e08_21_dequantize_kernels_cu_62c590ab4cuda3std6ranges3__45__cpo7advanceE)
_ZN52_INTERNAL_1d973e08_21_dequantize_kernels_cu_62c590ab4cuda3std6ranges3__45__cpo7advanceE:
	.zero		1
	.type		_ZN52_INTERNAL_1d973e08_21_dequantize_kernels_cu_62c590ab4cuda3std3__45__cpo5beginE,@object
	.size		_ZN52_INTERNAL_1d973e08_21_dequantize_kernels_cu_62c590ab4cuda3std3__45__cpo5beginE,(_ZN52_INTERNAL_1d973e08_21_dequantize_kernels_cu_62c590ab4cuda3std3__419piecewise_constructE - _ZN52_INTERNAL_1d973e08_21_dequantize_kernels_cu_62c590ab4cuda3std3__45__cpo5beginE)
_ZN52_INTERNAL_1d973e08_21_dequantize_kernels_cu_62c590ab4cuda3std3__45__cpo5beginE:
	.zero		1
	.type		_ZN52_INTERNAL_1d973e08_21_dequantize_kernels_cu_62c590ab4cuda3std3__419piecewise_constructE,@object
	.size		_ZN52_INTERNAL_1d973e08_21_dequantize_kernels_cu_62c590ab4cuda3std3__419piecewise_constructE,(_ZN52_INTERNAL_1d973e08_21_dequantize_kernels_cu_62c590ab4cuda3std3__45__cpo6cbeginE - _ZN52_INTERNAL_1d973e08_21_dequantize_kernels_cu_62c590ab4cuda3std3__419piecewise_constructE)
_ZN52_INTERNAL_1d973e08_21_dequantize_kernels_cu_62c590ab4cuda3std3__419piecewise_constructE:
	.zero		1
	.type		_ZN52_INTERNAL_1d973e08_21_dequantize_kernels_cu_62c590ab4cuda3std3__45__cpo6cbeginE,@object
	.size		_ZN52_INTERNAL_1d973e08_21_dequantize_kernels_cu_62c590ab4cuda3std3__45__cpo6cbeginE,(_ZN52_INTERNAL_1d973e08_21_dequantize_kernels_cu_62c590ab4cuda3std6ranges3__45__cpo4swapE - _ZN52_INTERNAL_1d973e08_21_dequantize_kernels_cu_62c590ab4cuda3std3__45__cpo6cbeginE)
_ZN52_INTERNAL_1d973e08_21_dequantize_kernels_cu_62c590ab4cuda3std3__45__cpo6cbeginE:
	.zero		1
	.type		_ZN52_INTERNAL_1d973e08_21_dequantize_kernels_cu_62c590ab4cuda3std6ranges3__45__cpo4swapE,@object
	.size		_ZN52_INTERNAL_1d973e08_21_dequantize_kernels_cu_62c590ab4cuda3std6ranges3__45__cpo4swapE,(.L_16 - _ZN52_INTERNAL_1d973e08_21_dequantize_kernels_cu_62c590ab4cuda3std6ranges3__45__cpo4swapE)
_ZN52_INTERNAL_1d973e08_21_dequantize_kernels_cu_62c590ab4cuda3std6ranges3__45__cpo4swapE:
	.zero		1
.L_16:


//--------------------- .nv.constant0._ZN17fastertransformer24dequantized_kernel_INT32EPNS_5half4EPK4int4iPKfS6_ --------------------------
	.section	.nv.constant0._ZN17fastertransformer24dequantized_kernel_INT32EPNS_5half4EPK4int4iPKfS6_,"a",@progbits
	.sectionflags	@""
	.align	4
.nv.constant0._ZN17fastertransformer24dequantized_kernel_INT32EPNS_5half4EPK4int4iPKfS6_:
	.zero		936


//--------------------- .nv.constant0._ZN17fastertransformer24dequantized_kernel_INT32EP6float4PK4int4iPKfS6_ --------------------------
	.section	.nv.constant0._ZN17fastertransformer24dequantized_kernel_INT32EP6float4PK4int4iPKfS6_,"a",@progbits
	.sectionflags	@""
	.align	4
.nv.constant0._ZN17fastertransformer24dequantized_kernel_INT32EP6float4PK4int4iPKfS6_:
	.zero		936


//--------------------- .nv.constant0._ZN17fastertransformer18dequantized_kernelEPNS_5half4EPK5char4iPKf --------------------------
	.section	.nv.constant0._ZN17fastertransformer18dequantized_kernelEPNS_5half4EPK5char4iPKf,"a",@progbits
	.sectionflags	@""
	.align	4
.nv.constant0._ZN17fastertransformer18dequantized_kernelEPNS_5half4EPK5char4iPKf:
	.zero		928


//--------------------- .nv.constant0._ZN17fastertransformer18dequantized_kernelEP6float4PK5char4iPKf --------------------------
	.section	.nv.constant0._ZN17fastertransformer18dequantized_kernelEP6float4PK5char4iPKf,"a",@progbits
	.sectionflags	@""
	.align	4
.nv.constant0._ZN17fastertransformer18dequantized_kernelEP6float4PK5char4iPKf:
	.zero		928


//--------------------- SYMBOLS --------------------------

	.type		.nv.reservedSmem.offset0,@object
	.size		.nv.reservedSmem.offset0,0x4
